//
// Generated by NVIDIA NVVM Compiler
//
// Compiler Build ID: CL-36424714
// Cuda compilation tools, release 13.0, V13.0.88
// Based on NVVM 20.0.0
//

.version 9.0
.target sm_100
.address_size 64

	// .globl	_Z7reduce1PfS_

.visible .entry _Z7reduce1PfS_(
	.param .u64 .ptr .align 1 _Z7reduce1PfS__param_0,
	.param .u64 .ptr .align 1 _Z7reduce1PfS__param_1
)
{
	.reg .pred 	%p<4>;
	.reg .b32 	%r<11>;
	.reg .b32 	%f<6>;
	.reg .b64 	%rd<11>;

	ld.param.u64 	%rd4, [_Z7reduce1PfS__param_0];
	ld.param.u64 	%rd3, [_Z7reduce1PfS__param_1];
	cvta.to.global.u64 	%rd1, %rd4;
	mov.u32 	%r10, %ntid.x;
	mov.u32 	%r7, %ctaid.x;
	mul.lo.s32 	%r8, %r10, %r7;
	shl.b32 	%r2, %r8, 1;
	mov.u32 	%r3, %tid.x;
	add.s32 	%r4, %r2, %r3;
	mul.wide.s32 	%rd5, %r4, 4;
	add.s64 	%rd2, %rd1, %rd5;
$L__BB0_1:
	setp.ge.u32 	%p1, %r3, %r10;
	@%p1 bra 	$L__BB0_3;
	add.s32 	%r9, %r10, %r4;
	mul.wide.u32 	%rd6, %r9, 4;
	add.s64 	%rd7, %rd1, %rd6;
	ld.global.f32 	%f1, [%rd7];
	ld.global.f32 	%f2, [%rd2];
	add.f32 	%f3, %f1, %f2;
	st.global.f32 	[%rd2], %f3;
$L__BB0_3:
	bar.sync 	0;
	shr.u32 	%r6, %r10, 1;
	setp.gt.u32 	%p2, %r10, 1;
	mov.u32 	%r10, %r6;
	@%p2 bra 	$L__BB0_1;
	setp.ne.s32 	%p3, %r3, 0;
	@%p3 bra 	$L__BB0_6;
	mul.wide.s32 	%rd8, %r2, 4;
	add.s64 	%rd9, %rd1, %rd8;
	ld.global.f32 	%f4, [%rd9];
	cvta.to.global.u64 	%rd10, %rd3;
	atom.global.add.f32 	%f5, [%rd10], %f4;
$L__BB0_6:
	ret;

}


// ===== COMPILED SASS (sm_100) =====

	.target	sm_100

	.elftype	@"ET_EXEC"


//--------------------- .note.nv.tkinfo           --------------------------
	.section	.note.nv.tkinfo,"",@"SHT_NOTE"
	.sectionflags	@"SHF_NOTE_NV_TKINFO"
	.tkinfo
        /*0018*/ 	.word	0x00000002
        /*0030*/ 	.string	""
        /*0030*/ 	.string	"ptxas"
        /*0030*/ 	.string	"Cuda compilation tools, release 13.0, V13.0.88"
        /*0030*/ 	.string	"Build cuda_13.0.r13.0/compiler.36424714_0"
        /*0030*/ 	.string	"-arch sm_100 -m 64 "



//--------------------- .note.nv.cuinfo           --------------------------
	.section	.note.nv.cuinfo,"",@"SHT_NOTE"
	.sectionflags	@"SHF_NOTE_NV_CUINFO"
        /*0018*/ 	.short	0x0002
        /*001a*/ 	.short	0x0064
        /*001c*/ 	.short	0x0082
	.zero		2


//--------------------- .nv.info                  --------------------------
	.section	.nv.info,"",@"SHT_CUDA_INFO"
	.align	4


	//----- nvinfo : EIATTR_REGCOUNT
	.align		4
        /*0000*/ 	.byte	0x04, 0x2f
        /*0002*/ 	.short	(.L_1 - .L_0)
	.align		4
.L_0:
        /*0004*/ 	.word	index@(_Z7reduce1PfS_)
        /*0008*/ 	.word	0x00000010


	//----- nvinfo : EIATTR_FRAME_SIZE
	.align		4
.L_1:
        /*000c*/ 	.byte	0x04, 0x11
        /*000e*/ 	.short	(.L_3 - .L_2)
	.align		4
.L_2:
        /*0010*/ 	.word	index@(_Z7reduce1PfS_)
        /*0014*/ 	.word	0x00000000


	//----- nvinfo : EIATTR_MIN_STACK_SIZE
	.align		4
.L_3:
        /*0018*/ 	.byte	0x04, 0x12
        /*001a*/ 	.short	(.L_5 - .L_4)
	.align		4
.L_4:
        /*001c*/ 	.word	index@(_Z7reduce1PfS_)
        /*0020*/ 	.word	0x00000000
.L_5:


//--------------------- .nv.compat                --------------------------
	.section	.nv.compat,"",@"SHT_CUDA_COMPAT_INFO"
	.align	4
        /*0000*/ 	.byte	0x02, 0x09, 0x00, 0x00, 0x02, 0x02, 0x01, 0x00, 0x02, 0x05, 0x05, 0x00, 0x03, 0x07, 0x01, 0x01
        /*0010*/ 	.byte	0x02, 0x03, 0x00, 0x00, 0x02, 0x06, 0x01, 0x00, 0x04, 0x0b, 0x08, 0x00, 0x09, 0x00, 0x00, 0x00
        /*0020*/ 	.byte	0x00, 0x00, 0x00, 0x00


//--------------------- .nv.info._Z7reduce1PfS_   --------------------------
	.section	.nv.info._Z7reduce1PfS_,"",@"SHT_CUDA_INFO"
	.sectionflags	@""
	.align	4


	//----- nvinfo : EIATTR_CUDA_API_VERSION
	.align		4
        /*0000*/ 	.byte	0x04, 0x37
        /*0002*/ 	.short	(.L_7 - .L_6)
.L_6:
        /*0004*/ 	.word	0x00000082


	//----- nvinfo : EIATTR_KPARAM_INFO
	.align		4
.L_7:
        /*0008*/ 	.byte	0x04, 0x17
        /*000a*/ 	.short	(.L_9 - .L_8)
.L_8:
        /*000c*/ 	.word	0x00000000
        /*0010*/ 	.short	0x0001
        /*0012*/ 	.short	0x0008
        /*0014*/ 	.byte	0x00, 0xf5, 0x21, 0x00


	//----- nvinfo : EIATTR_KPARAM_INFO
	.align		4
.L_9:
        /*0018*/ 	.byte	0x04, 0x17
        /*001a*/ 	.short	(.L_11 - .L_10)
.L_10:
        /*001c*/ 	.word	0x00000000
        /*0020*/ 	.short	0x0000
        /*0022*/ 	.short	0x0000
        /*0024*/ 	.byte	0x00, 0xf5, 0x21, 0x00


	//----- nvinfo : EIATTR_SPARSE_MMA_MASK
	.align		4
.L_11:
        /*0028*/ 	.byte	0x03, 0x50
        /*002a*/ 	.short	0x0000


	//----- nvinfo : EIATTR_MAXREG_COUNT
	.align		4
        /*002c*/ 	.byte	0x03, 0x1b
        /*002e*/ 	.short	0x00ff


	//----- nvinfo : EIATTR_NUM_BARRIERS
	.align		4
        /*0030*/ 	.byte	0x02, 0x4c
        /*0032*/ 	.byte	0x01
	.zero		1


	//----- nvinfo : EIATTR_MERCURY_ISA_VERSION
	.align		4
        /*0034*/ 	.byte	0x03, 0x5f
        /*0036*/ 	.short	0x0101


	//----- nvinfo : EIATTR_VRC_CTA_INIT_COUNT
	.align		4
        /*0038*/ 	.byte	0x02, 0x4a
	.zero		1
	.zero		1


	//----- nvinfo : EIATTR_EXIT_INSTR_OFFSETS
	.align		4
        /*003c*/ 	.byte	0x04, 0x1c
        /*003e*/ 	.short	(.L_13 - .L_12)


	//   ....[0]....
.L_12:
        /*0040*/ 	.word	0x000001b0


	//   ....[1]....
        /*0044*/ 	.word	0x00000210


	//----- nvinfo : EIATTR_CRS_STACK_SIZE
	.align		4
.L_13:
        /*0048*/ 	.byte	0x04, 0x1e
        /*004a*/ 	.short	(.L_15 - .L_14)
.L_14:
        /*004c*/ 	.word	0x00000000


	//----- nvinfo : EIATTR_CBANK_PARAM_SIZE
	.align		4
.L_15:
        /*0050*/ 	.byte	0x03, 0x19
        /*0052*/ 	.short	0x0010


	//----- nvinfo : EIATTR_PARAM_CBANK
	.align		4
        /*0054*/ 	.byte	0x04, 0x0a
        /*0056*/ 	.short	(.L_17 - .L_16)
	.align		4
.L_16:
        /*0058*/ 	.word	index@(.nv.constant0._Z7reduce1PfS_)
        /*005c*/ 	.short	0x0380
        /*005e*/ 	.short	0x0010


	//----- nvinfo : EIATTR_SW_WAR
	.align		4
.L_17:
        /*0060*/ 	.byte	0x04, 0x36
        /*0062*/ 	.short	(.L_19 - .L_18)
.L_18:
        /*0064*/ 	.word	0x00000008
.L_19:


//--------------------- .nv.callgraph             --------------------------
	.section	.nv.callgraph,"",@"SHT_CUDA_CALLGRAPH"
	.align	4
	.sectionentsize	8
	.align		4
        /*0000*/ 	.word	0x00000000
	.align		4
        /*0004*/ 	.word	0xffffffff
	.align		4
        /*0008*/ 	.word	0x00000000
	.align		4
        /*000c*/ 	.word	0xfffffffe
	.align		4
        /*0010*/ 	.word	0x00000000
	.align		4
        /*0014*/ 	.word	0xfffffffd
	.align		4
        /*0018*/ 	.word	0x00000000
	.align		4
        /*001c*/ 	.word	0xfffffffc


//--------------------- .text._Z7reduce1PfS_      --------------------------
	.section	.text._Z7reduce1PfS_,"ax",@progbits
	.align	128
        .global         _Z7reduce1PfS_
        .type           _Z7reduce1PfS_,@function
        .size           _Z7reduce1PfS_,(.L_x_4 - _Z7reduce1PfS_)
        .other          _Z7reduce1PfS_,@"STO_CUDA_ENTRY STV_DEFAULT"
_Z7reduce1PfS_:
.text._Z7reduce1PfS_:
[----:B------:R-:W-:Y:S01]  /*0000*/  LDC R1, c[0x0][0x37c] ;  /* 0x0000df00ff017b82 */ /* 0x000fe20000000800 */
[----:B------:R-:W0:Y:S01]  /*0010*/  S2R R0, SR_CTAID.X ;  /* 0x0000000000007919 */ /* 0x000e220000002500 */
[----:B------:R-:W0:Y:S06]  /*0020*/  LDCU UR4, c[0x0][0x360] ;  /* 0x00006c00ff0477ac */ /* 0x000e2c0008000800 */
[----:B------:R-:W1:Y:S01]  /*0030*/  LDC.64 R2, c[0x0][0x380] ;  /* 0x0000e000ff027b82 */ /* 0x000e620000000a00 */
[----:B------:R-:W2:Y:S01]  /*0040*/  S2R R8, SR_TID.X ;  /* 0x0000000000087919 */ /* 0x000ea20000002100 */
[----:B------:R-:W3:Y:S06]  /*0050*/  LDCU.64 UR6, c[0x0][0x358] ;  /* 0x00006b00ff0677ac */ /* 0x000eec0008000a00 */
[----:B------:R-:W4:Y:S01]  /*0060*/  LDC.64 R6, c[0x0][0x380] ;  /* 0x0000e000ff067b82 */ /* 0x000f220000000a00 */
[----:B0-----:R-:W-:-:S05]  /*0070*/  IMAD R0, R0, UR4, RZ ;  /* 0x0000000400007c24 */ /* 0x001fca000f8e02ff */
[----:B------:R-:W-:-:S04]  /*0080*/  SHF.L.U32 R9, R0, 0x1, RZ ;  /* 0x0000000100097819 */ /* 0x000fc800000006ff */
[----:B--2---:R-:W-:-:S05]  /*0090*/  IADD3 R11, PT, PT, R9, R8, RZ ;  /* 0x00000008090b7210 */ /* 0x004fca0007ffe0ff */
[----:B-1-3--:R-:W-:-:S07]  /*00a0*/  IMAD.WIDE R2, R11, 0x4, R2 ;  /* 0x000000040b027825 */ /* 0x00afce00078e0202 */
.L_x_2:
[----:B------:R-:W-:Y:S01]  /*00b0*/  ISETP.GE.U32.AND P0, PT, R8, UR4, PT ;  /* 0x0000000408007c0c */ /* 0x000fe2000bf06070 */
[----:B------:R-:W-:-:S12]  /*00c0*/  BSSY.RECONVERGENT B0, `(.L_x_0) ;  /* 0x0000008000007945 */ /* 0x000fd80003800200 */
[----:B0-----:R-:W-:Y:S05]  /*00d0*/  @P0 BRA `(.L_x_1) ;  /* 0x0000000000180947 */ /* 0x001fea0003800000 */
[----:B------:R-:W-:Y:S01]  /*00e0*/  IADD3 R5, PT, PT, R11, UR4, RZ ;  /* 0x000000040b057c10 */ /* 0x000fe2000fffe0ff */
[----:B------:R-:W2:Y:S04]  /*00f0*/  LDG.E R13, desc[UR6][R2.64] ;  /* 0x00000006020d7981 */ /* 0x000ea8000c1e1900 */
[----:B----4-:R-:W-:-:S06]  /*0100*/  IMAD.WIDE.U32 R4, R5, 0x4, R6 ;  /* 0x0000000405047825 */ /* 0x010fcc00078e0006 */
[----:B------:R-:W2:Y:S02]  /*0110*/  LDG.E R4, desc[UR6][R4.64] ;  /* 0x0000000604047981 */ /* 0x000ea4000c1e1900 */
[----:B--2---:R-:W-:-:S05]  /*0120*/  FADD R13, R4, R13 ;  /* 0x0000000d040d7221 */ /* 0x004fca0000000000 */
[----:B------:R0:W-:Y:S02]  /*0130*/  STG.E desc[UR6][R2.64], R13 ;  /* 0x0000000d02007986 */ /* 0x0001e4000c101906 */
.L_x_1:
[----:B------:R-:W-:Y:S05]  /*0140*/  BSYNC.RECONVERGENT B0 ;  /* 0x0000000000007941 */ /* 0x000fea0003800200 */
.L_x_0:
[----:B------:R-:W-:Y:S01]  /*0150*/  BAR.SYNC.DEFER_BLOCKING 0x0 ;  /* 0x0000000000007b1d */ /* 0x000fe20000010000 */
[----:B------:R-:W-:Y:S02]  /*0160*/  UISETP.GT.U32.AND UP0, UPT, UR4, 0x1, UPT ;  /* 0x000000010400788c */ /* 0x000fe4000bf04070 */
[----:B------:R-:W-:-:S07]  /*0170*/  USHF.R.U32.HI UR5, URZ, 0x1, UR4 ;  /* 0x00000001ff057899 */ /* 0x000fce0008011604 */
[----:B------:R-:W-:Y:S01]  /*0180*/  UMOV UR4, UR5 ;  /* 0x0000000500047c82 */ /* 0x000fe20008000000 */
[----:B------:R-:W-:Y:S05]  /*0190*/  BRA.U UP0, `(.L_x_2) ;  /* 0xfffffffd00c47547 */ /* 0x000fea000b83ffff */
[----:B------:R-:W-:-:S13]  /*01a0*/  ISETP.NE.AND P0, PT, R8, RZ, PT ;  /* 0x000000ff0800720c */ /* 0x000fda0003f05270 */
[----:B------:R-:W-:Y:S05]  /*01b0*/  @P0 EXIT ;  /* 0x000000000000094d */ /* 0x000fea0003800000 */
[----:B0-----:R-:W0:Y:S02]  /*01c0*/  LDC.64 R2, c[0x0][0x380] ;  /* 0x0000e000ff027b82 */ /* 0x001e240000000a00 */
[----:B0-----:R-:W-:-:S06]  /*01d0*/  IMAD.WIDE R2, R9, 0x4, R2 ;  /* 0x0000000409027825 */ /* 0x001fcc00078e0202 */
[----:B------:R-:W2:Y:S01]  /*01e0*/  LDG.E R3, desc[UR6][R2.64] ;  /* 0x0000000602037981 */ /* 0x000ea2000c1e1900 */
[----:B------:R-:W2:Y:S03]  /*01f0*/  LDC.64 R4, c[0x0][0x388] ;  /* 0x0000e200ff047b82 */ /* 0x000ea60000000a00 */
[----:B--2---:R-:W-:Y:S01]  /*0200*/  REDG.E.ADD.F32.FTZ.RN.STRONG.GPU desc[UR6][R4.64], R3 ;  /* 0x00000003040079a6 */ /* 0x004fe2000c12f306 */
[----:B------:R-:W-:Y:S05]  /*0210*/  EXIT ;  /* 0x000000000000794d */ /* 0x000fea0003800000 */
.L_x_3:
[----:B------:R-:W-:-:S00]  /*0220*/  BRA `(.L_x_3) ;  /* 0xfffffffc00fc7947 */ /* 0x000fc0000383ffff */
[----:B------:R-:W-:-:S00]  /*0230*/  NOP ;  /* 0x0000000000007918 */ /* 0x000fc00000000000 */
        /* <DEDUP_REMOVED lines=12> */
.L_x_4:


//--------------------- .nv.shared.reserved.0     --------------------------
	.section	.nv.shared.reserved.0,"aw",@nobits
	.weak		__nv_reservedSMEM_offset_0_alias
	.size		__nv_reservedSMEM_offset_0_alias, 0, 64
	.other		__nv_reservedSMEM_offset_0_alias,@"STO_CUDA_RESERVED_SHARED STV_DEFAULT"
__nv_reservedSMEM_offset_0_alias:
	.zero		0
	.zero		64


//--------------------- .nv.constant0._Z7reduce1PfS_ --------------------------
	.section	.nv.constant0._Z7reduce1PfS_,"a",@progbits
	.sectionflags	@""
	.align	4
.nv.constant0._Z7reduce1PfS_:
	.zero		912


//--------------------- SYMBOLS --------------------------

	.type		.nv.reservedSmem.offset0,@object
	.size		.nv.reservedSmem.offset0,0x4
